//
// Generated by NVIDIA NVVM Compiler
//
// Compiler Build ID: CL-36424714
// Cuda compilation tools, release 13.0, V13.0.88
// Based on NVVM 20.0.0
//

.version 9.0
.target sm_100
.address_size 64

	// .globl	_Z11partialHistPciPi
// _ZZ11partialHistPciPiE11partial_sum has been demoted

.visible .entry _Z11partialHistPciPi(
	.param .u64 .ptr .align 1 _Z11partialHistPciPi_param_0,
	.param .u32 _Z11partialHistPciPi_param_1,
	.param .u64 .ptr .align 1 _Z11partialHistPciPi_param_2
)
{
	.reg .pred 	%p<4>;
	.reg .b16 	%rs<3>;
	.reg .b32 	%r<31>;
	.reg .b64 	%rd<7>;
	// demoted variable
	.shared .align 4 .b8 _ZZ11partialHistPciPiE11partial_sum[40];
	ld.param.u64 	%rd2, [_Z11partialHistPciPi_param_0];
	ld.param.u32 	%r2, [_Z11partialHistPciPi_param_1];
	ld.param.u64 	%rd1, [_Z11partialHistPciPi_param_2];
	cvta.to.global.u64 	%rd3, %rd2;
	mov.u32 	%r1, %tid.x;
	mov.u32 	%r3, %ntid.x;
	mov.u32 	%r4, %ctaid.x;
	mad.lo.s32 	%r5, %r3, %r4, %r1;
	cvt.s64.s32 	%rd4, %r5;
	add.s64 	%rd5, %rd3, %rd4;
	ld.global.u8 	%rs1, [%rd5];
	setp.ge.s32 	%p1, %r5, %r2;
	@%p1 bra 	$L__BB0_5;
	setp.ne.s32 	%p2, %r1, 0;
	@%p2 bra 	$L__BB0_3;
	mov.b32 	%r6, 0;
	st.shared.u32 	[_ZZ11partialHistPciPiE11partial_sum], %r6;
	st.shared.u32 	[_ZZ11partialHistPciPiE11partial_sum+4], %r6;
	st.shared.u32 	[_ZZ11partialHistPciPiE11partial_sum+8], %r6;
	st.shared.u32 	[_ZZ11partialHistPciPiE11partial_sum+12], %r6;
	st.shared.u32 	[_ZZ11partialHistPciPiE11partial_sum+16], %r6;
	st.shared.u32 	[_ZZ11partialHistPciPiE11partial_sum+20], %r6;
	st.shared.u32 	[_ZZ11partialHistPciPiE11partial_sum+24], %r6;
	st.shared.u32 	[_ZZ11partialHistPciPiE11partial_sum+28], %r6;
	st.shared.u32 	[_ZZ11partialHistPciPiE11partial_sum+32], %r6;
	st.shared.u32 	[_ZZ11partialHistPciPiE11partial_sum+36], %r6;
$L__BB0_3:
	setp.ne.s32 	%p3, %r1, 0;
	bar.sync 	0;
	cvt.s16.s8 	%rs2, %rs1;
	mul.wide.s16 	%r7, %rs2, 4;
	mov.u32 	%r8, _ZZ11partialHistPciPiE11partial_sum;
	add.s32 	%r9, %r8, %r7;
	atom.shared.add.u32 	%r10, [%r9+-192], 1;
	bar.sync 	0;
	@%p3 bra 	$L__BB0_5;
	cvta.to.global.u64 	%rd6, %rd1;
	ld.shared.u32 	%r11, [_ZZ11partialHistPciPiE11partial_sum];
	atom.global.add.u32 	%r12, [%rd6], %r11;
	ld.shared.u32 	%r13, [_ZZ11partialHistPciPiE11partial_sum+4];
	atom.global.add.u32 	%r14, [%rd6+4], %r13;
	ld.shared.u32 	%r15, [_ZZ11partialHistPciPiE11partial_sum+8];
	atom.global.add.u32 	%r16, [%rd6+8], %r15;
	ld.shared.u32 	%r17, [_ZZ11partialHistPciPiE11partial_sum+12];
	atom.global.add.u32 	%r18, [%rd6+12], %r17;
	ld.shared.u32 	%r19, [_ZZ11partialHistPciPiE11partial_sum+16];
	atom.global.add.u32 	%r20, [%rd6+16], %r19;
	ld.shared.u32 	%r21, [_ZZ11partialHistPciPiE11partial_sum+20];
	atom.global.add.u32 	%r22, [%rd6+20], %r21;
	ld.shared.u32 	%r23, [_ZZ11partialHistPciPiE11partial_sum+24];
	atom.global.add.u32 	%r24, [%rd6+24], %r23;
	ld.shared.u32 	%r25, [_ZZ11partialHistPciPiE11partial_sum+28];
	atom.global.add.u32 	%r26, [%rd6+28], %r25;
	ld.shared.u32 	%r27, [_ZZ11partialHistPciPiE11partial_sum+32];
	atom.global.add.u32 	%r28, [%rd6+32], %r27;
	ld.shared.u32 	%r29, [_ZZ11partialHistPciPiE11partial_sum+36];
	atom.global.add.u32 	%r30, [%rd6+36], %r29;
$L__BB0_5:
	ret;

}


// ===== COMPILED SASS (sm_100) =====

	.target	sm_100

	.elftype	@"ET_EXEC"


//--------------------- .note.nv.tkinfo           --------------------------
	.section	.note.nv.tkinfo,"",@"SHT_NOTE"
	.sectionflags	@"SHF_NOTE_NV_TKINFO"
	.tkinfo
        /*0018*/ 	.word	0x00000002
        /*0030*/ 	.string	""
        /*0030*/ 	.string	"ptxas"
        /*0030*/ 	.string	"Cuda compilation tools, release 13.0, V13.0.88"
        /*0030*/ 	.string	"Build cuda_13.0.r13.0/compiler.36424714_0"
        /*0030*/ 	.string	"-arch sm_100 -m 64 "



//--------------------- .note.nv.cuinfo           --------------------------
	.section	.note.nv.cuinfo,"",@"SHT_NOTE"
	.sectionflags	@"SHF_NOTE_NV_CUINFO"
        /*0018*/ 	.short	0x0002
        /*001a*/ 	.short	0x0064
        /*001c*/ 	.short	0x0082
	.zero		2


//--------------------- .nv.info                  --------------------------
	.section	.nv.info,"",@"SHT_CUDA_INFO"
	.align	4


	//----- nvinfo : EIATTR_REGCOUNT
	.align		4
        /*0000*/ 	.byte	0x04, 0x2f
        /*0002*/ 	.short	(.L_1 - .L_0)
	.align		4
.L_0:
        /*0004*/ 	.word	index@(_Z11partialHistPciPi)
        /*0008*/ 	.word	0x00000012


	//----- nvinfo : EIATTR_FRAME_SIZE
	.align		4
.L_1:
        /*000c*/ 	.byte	0x04, 0x11
        /*000e*/ 	.short	(.L_3 - .L_2)
	.align		4
.L_2:
        /*0010*/ 	.word	index@(_Z11partialHistPciPi)
        /*0014*/ 	.word	0x00000000


	//----- nvinfo : EIATTR_MIN_STACK_SIZE
	.align		4
.L_3:
        /*0018*/ 	.byte	0x04, 0x12
        /*001a*/ 	.short	(.L_5 - .L_4)
	.align		4
.L_4:
        /*001c*/ 	.word	index@(_Z11partialHistPciPi)
        /*0020*/ 	.word	0x00000000
.L_5:


//--------------------- .nv.compat                --------------------------
	.section	.nv.compat,"",@"SHT_CUDA_COMPAT_INFO"
	.align	4
        /*0000*/ 	.byte	0x02, 0x09, 0x00, 0x00, 0x02, 0x02, 0x01, 0x00, 0x02, 0x05, 0x05, 0x00, 0x03, 0x07, 0x01, 0x01
        /*0010*/ 	.byte	0x02, 0x03, 0x00, 0x00, 0x02, 0x06, 0x01, 0x00, 0x04, 0x0b, 0x08, 0x00, 0x09, 0x00, 0x00, 0x00
        /*0020*/ 	.byte	0x00, 0x00, 0x00, 0x00


//--------------------- .nv.info._Z11partialHistPciPi --------------------------
	.section	.nv.info._Z11partialHistPciPi,"",@"SHT_CUDA_INFO"
	.sectionflags	@""
	.align	4


	//----- nvinfo : EIATTR_CUDA_API_VERSION
	.align		4
        /*0000*/ 	.byte	0x04, 0x37
        /*0002*/ 	.short	(.L_7 - .L_6)
.L_6:
        /*0004*/ 	.word	0x00000082


	//----- nvinfo : EIATTR_KPARAM_INFO
	.align		4
.L_7:
        /*0008*/ 	.byte	0x04, 0x17
        /*000a*/ 	.short	(.L_9 - .L_8)
.L_8:
        /*000c*/ 	.word	0x00000000
        /*0010*/ 	.short	0x0002
        /*0012*/ 	.short	0x0010
        /*0014*/ 	.byte	0x00, 0xf5, 0x21, 0x00


	//----- nvinfo : EIATTR_KPARAM_INFO
	.align		4
.L_9:
        /*0018*/ 	.byte	0x04, 0x17
        /*001a*/ 	.short	(.L_11 - .L_10)
.L_10:
        /*001c*/ 	.word	0x00000000
        /*0020*/ 	.short	0x0001
        /*0022*/ 	.short	0x0008
        /*0024*/ 	.byte	0x00, 0xf0, 0x11, 0x00


	//----- nvinfo : EIATTR_KPARAM_INFO
	.align		4
.L_11:
        /*0028*/ 	.byte	0x04, 0x17
        /*002a*/ 	.short	(.L_13 - .L_12)
.L_12:
        /*002c*/ 	.word	0x00000000
        /*0030*/ 	.short	0x0000
        /*0032*/ 	.short	0x0000
        /*0034*/ 	.byte	0x00, 0xf5, 0x21, 0x00


	//----- nvinfo : EIATTR_SPARSE_MMA_MASK
	.align		4
.L_13:
        /*0038*/ 	.byte	0x03, 0x50
        /*003a*/ 	.short	0x0000


	//----- nvinfo : EIATTR_MAXREG_COUNT
	.align		4
        /*003c*/ 	.byte	0x03, 0x1b
        /*003e*/ 	.short	0x00ff


	//----- nvinfo : EIATTR_NUM_BARRIERS
	.align		4
        /*0040*/ 	.byte	0x02, 0x4c
        /*0042*/ 	.byte	0x01
	.zero		1


	//----- nvinfo : EIATTR_MERCURY_ISA_VERSION
	.align		4
        /*0044*/ 	.byte	0x03, 0x5f
        /*0046*/ 	.short	0x0101


	//----- nvinfo : EIATTR_VRC_CTA_INIT_COUNT
	.align		4
        /*0048*/ 	.byte	0x02, 0x4a
	.zero		1
	.zero		1


	//----- nvinfo : EIATTR_EXIT_INSTR_OFFSETS
	.align		4
        /*004c*/ 	.byte	0x04, 0x1c
        /*004e*/ 	.short	(.L_15 - .L_14)


	//   ....[0]....
.L_14:
        /*0050*/ 	.word	0x000000a0


	//   ....[1]....
        /*0054*/ 	.word	0x00000190


	//   ....[2]....
        /*0058*/ 	.word	0x000002d0


	//----- nvinfo : EIATTR_CBANK_PARAM_SIZE
	.align		4
.L_15:
        /*005c*/ 	.byte	0x03, 0x19
        /*005e*/ 	.short	0x0018


	//----- nvinfo : EIATTR_PARAM_CBANK
	.align		4
        /*0060*/ 	.byte	0x04, 0x0a
        /*0062*/ 	.short	(.L_17 - .L_16)
	.align		4
.L_16:
        /*0064*/ 	.word	index@(.nv.constant0._Z11partialHistPciPi)
        /*0068*/ 	.short	0x0380
        /*006a*/ 	.short	0x0018


	//----- nvinfo : EIATTR_SW_WAR
	.align		4
.L_17:
        /*006c*/ 	.byte	0x04, 0x36
        /*006e*/ 	.short	(.L_19 - .L_18)
.L_18:
        /*0070*/ 	.word	0x00000008
.L_19:


//--------------------- .nv.callgraph             --------------------------
	.section	.nv.callgraph,"",@"SHT_CUDA_CALLGRAPH"
	.align	4
	.sectionentsize	8
	.align		4
        /*0000*/ 	.word	0x00000000
	.align		4
        /*0004*/ 	.word	0xffffffff
	.align		4
        /*0008*/ 	.word	0x00000000
	.align		4
        /*000c*/ 	.word	0xfffffffe
	.align		4
        /*0010*/ 	.word	0x00000000
	.align		4
        /*0014*/ 	.word	0xfffffffd
	.align		4
        /*0018*/ 	.word	0x00000000
	.align		4
        /*001c*/ 	.word	0xfffffffc


//--------------------- .text._Z11partialHistPciPi --------------------------
	.section	.text._Z11partialHistPciPi,"ax",@progbits
	.align	128
        .global         _Z11partialHistPciPi
        .type           _Z11partialHistPciPi,@function
        .size           _Z11partialHistPciPi,(.L_x_1 - _Z11partialHistPciPi)
        .other          _Z11partialHistPciPi,@"STO_CUDA_ENTRY STV_DEFAULT"
_Z11partialHistPciPi:
.text._Z11partialHistPciPi:
[----:B------:R-:W-:Y:S01]  /*0000*/  LDC R1, c[0x0][0x37c] ;  /* 0x0000df00ff017b82 */ /* 0x000fe20000000800 */
[----:B------:R-:W0:Y:S01]  /*0010*/  S2R R4, SR_TID.X ;  /* 0x0000000000047919 */ /* 0x000e220000002100 */
[----:B------:R-:W0:Y:S01]  /*0020*/  LDCU UR4, c[0x0][0x360] ;  /* 0x00006c00ff0477ac */ /* 0x000e220008000800 */
[----:B------:R-:W0:Y:S01]  /*0030*/  S2R R3, SR_CTAID.X ;  /* 0x0000000000037919 */ /* 0x000e220000002500 */
[----:B------:R-:W1:Y:S01]  /*0040*/  LDCU UR5, c[0x0][0x388] ;  /* 0x00007100ff0577ac */ /* 0x000e620008000800 */
[----:B------:R-:W2:Y:S01]  /*0050*/  LDCU.64 UR6, c[0x0][0x380] ;  /* 0x00007000ff0677ac */ /* 0x000ea20008000a00 */
[----:B0-----:R-:W-:-:S05]  /*0060*/  IMAD R0, R3, UR4, R4 ;  /* 0x0000000403007c24 */ /* 0x001fca000f8e0204 */
[C---:B-1----:R-:W-:Y:S02]  /*0070*/  ISETP.GE.AND P0, PT, R0.reuse, UR5, PT ;  /* 0x0000000500007c0c */ /* 0x042fe4000bf06270 */
[----:B--2---:R-:W-:-:S04]  /*0080*/  IADD3 R2, P1, PT, R0, UR6, RZ ;  /* 0x0000000600027c10 */ /* 0x004fc8000ff3e0ff */
[----:B------:R-:W-:-:S07]  /*0090*/  LEA.HI.X.SX32 R3, R0, UR7, 0x1, P1 ;  /* 0x0000000700037c11 */ /* 0x000fce00088f0eff */
[----:B------:R-:W-:Y:S05]  /*00a0*/  @P0 EXIT ;  /* 0x000000000000094d */ /* 0x000fea0003800000 */
[----:B------:R-:W0:Y:S02]  /*00b0*/  LDCU.64 UR8, c[0x0][0x358] ;  /* 0x00006b00ff0877ac */ /* 0x000e240008000a00 */
[----:B0-----:R-:W2:Y:S01]  /*00c0*/  LDG.E.U8 R2, desc[UR8][R2.64] ;  /* 0x0000000802027981 */ /* 0x001ea2000c1e1100 */
[----:B------:R-:W0:Y:S01]  /*00d0*/  S2UR UR5, SR_CgaCtaId ;  /* 0x00000000000579c3 */ /* 0x000e220000008800 */
[----:B------:R-:W-:Y:S01]  /*00e0*/  ISETP.NE.AND P0, PT, R4, RZ, PT ;  /* 0x000000ff0400720c */ /* 0x000fe20003f05270 */
[----:B------:R-:W-:Y:S02]  /*00f0*/  UMOV UR4, 0x400 ;  /* 0x0000040000047882 */ /* 0x000fe40000000000 */
[----:B0-----:R-:W-:-:S10]  /*0100*/  ULEA UR4, UR5, UR4, 0x18 ;  /* 0x0000000405047291 */ /* 0x001fd4000f8ec0ff */
[----:B------:R-:W-:Y:S04]  /*0110*/  @!P0 STS.128 [UR4], RZ ;  /* 0x000000ffff008988 */ /* 0x000fe80008000c04 */
[----:B------:R-:W-:Y:S04]  /*0120*/  @!P0 STS.128 [UR4+0x10], RZ ;  /* 0x000010ffff008988 */ /* 0x000fe80008000c04 */
[----:B------:R-:W-:Y:S01]  /*0130*/  @!P0 STS.64 [UR4+0x20], RZ ;  /* 0x000020ffff008988 */ /* 0x000fe20008000a04 */
[----:B------:R-:W-:Y:S01]  /*0140*/  BAR.SYNC.DEFER_BLOCKING 0x0 ;  /* 0x0000000000007b1d */ /* 0x000fe20000010000 */
[----:B--2---:R-:W-:-:S04]  /*0150*/  PRMT R0, R2, 0x8880, RZ ;  /* 0x0000888002007816 */ /* 0x004fc800000000ff */
[----:B------:R-:W-:-:S05]  /*0160*/  LEA R0, R0, UR4, 0x2 ;  /* 0x0000000400007c11 */ /* 0x000fca000f8e10ff */
[----:B------:R0:W-:Y:S01]  /*0170*/  ATOMS.POPC.INC.32 RZ, [R0+URZ+-0xc0] ;  /* 0xffff400000ff7f8c */ /* 0x0001e2000d8000ff */
[----:B------:R-:W-:Y:S06]  /*0180*/  BAR.SYNC.DEFER_BLOCKING 0x0 ;  /* 0x0000000000007b1d */ /* 0x000fec0000010000 */
[----:B------:R-:W-:Y:S05]  /*0190*/  @P0 EXIT ;  /* 0x000000000000094d */ /* 0x000fea0003800000 */
[----:B------:R-:W1:Y:S01]  /*01a0*/  LDS.128 R8, [UR4] ;  /* 0x00000004ff087984 */ /* 0x000e620008000c00 */
[----:B------:R-:W2:Y:S01]  /*01b0*/  LDCU.64 UR6, c[0x0][0x390] ;  /* 0x00007200ff0677ac */ /* 0x000ea20008000a00 */
[----:B------:R-:W1:Y:S02]  /*01c0*/  LDC.64 R2, c[0x0][0x390] ;  /* 0x0000e400ff027b82 */ /* 0x000e640000000a00 */
[----:B------:R-:W3:Y:S04]  /*01d0*/  LDS.128 R12, [UR4+0x10] ;  /* 0x00001004ff0c7984 */ /* 0x000ee80008000c00 */
[----:B------:R-:W4:Y:S01]  /*01e0*/  LDS.64 R6, [UR4+0x20] ;  /* 0x00002004ff067984 */ /* 0x000f220008000a00 */
[----:B--2---:R-:W-:-:S04]  /*01f0*/  UIADD3 UR5, UP0, UPT, UR6, 0x4, URZ ;  /* 0x0000000406057890 */ /* 0x004fc8000ff1e0ff */
[----:B------:R-:W-:Y:S02]  /*0200*/  UIADD3.X UR6, UPT, UPT, URZ, UR7, URZ, UP0, !UPT ;  /* 0x00000007ff067290 */ /* 0x000fe400087fe4ff */
[----:B------:R-:W-:-:S04]  /*0210*/  IMAD.U32 R4, RZ, RZ, UR5 ;  /* 0x00000005ff047e24 */ /* 0x000fc8000f8e00ff */
[----:B------:R-:W-:Y:S01]  /*0220*/  IMAD.U32 R5, RZ, RZ, UR6 ;  /* 0x00000006ff057e24 */ /* 0x000fe2000f8e00ff */
[----:B-1----:R-:W-:Y:S04]  /*0230*/  REDG.E.ADD.STRONG.GPU desc[UR8][R2.64], R8 ;  /* 0x000000080200798e */ /* 0x002fe8000c12e108 */
[----:B------:R-:W-:Y:S04]  /*0240*/  REDG.E.ADD.STRONG.GPU desc[UR8][R4.64], R9 ;  /* 0x000000090400798e */ /* 0x000fe8000c12e108 */
[----:B------:R-:W-:Y:S04]  /*0250*/  REDG.E.ADD.STRONG.GPU desc[UR8][R4.64+0x4], R10 ;  /* 0x0000040a0400798e */ /* 0x000fe8000c12e108 */
[----:B------:R-:W-:Y:S04]  /*0260*/  REDG.E.ADD.STRONG.GPU desc[UR8][R4.64+0x8], R11 ;  /* 0x0000080b0400798e */ /* 0x000fe8000c12e108 */
[----:B---3--:R-:W-:Y:S04]  /*0270*/  REDG.E.ADD.STRONG.GPU desc[UR8][R4.64+0xc], R12 ;  /* 0x00000c0c0400798e */ /* 0x008fe8000c12e108 */
[----:B------:R-:W-:Y:S04]  /*0280*/  REDG.E.ADD.STRONG.GPU desc[UR8][R4.64+0x10], R13 ;  /* 0x0000100d0400798e */ /* 0x000fe8000c12e108 */
[----:B------:R-:W-:Y:S04]  /*0290*/  REDG.E.ADD.STRONG.GPU desc[UR8][R4.64+0x14], R14 ;  /* 0x0000140e0400798e */ /* 0x000fe8000c12e108 */
[----:B------:R-:W-:Y:S04]  /*02a0*/  REDG.E.ADD.STRONG.GPU desc[UR8][R4.64+0x18], R15 ;  /* 0x0000180f0400798e */ /* 0x000fe8000c12e108 */
[----:B----4-:R-:W-:Y:S04]  /*02b0*/  REDG.E.ADD.STRONG.GPU desc[UR8][R4.64+0x1c], R6 ;  /* 0x00001c060400798e */ /* 0x010fe8000c12e108 */
[----:B------:R-:W-:Y:S01]  /*02c0*/  REDG.E.ADD.STRONG.GPU desc[UR8][R4.64+0x20], R7 ;  /* 0x000020070400798e */ /* 0x000fe2000c12e108 */
[----:B------:R-:W-:Y:S05]  /*02d0*/  EXIT ;  /* 0x000000000000794d */ /* 0x000fea0003800000 */
.L_x_0:
[----:B------:R-:W-:-:S00]  /*02e0*/  BRA `(.L_x_0) ;  /* 0xfffffffc00fc7947 */ /* 0x000fc0000383ffff */
[----:B------:R-:W-:-:S00]  /*02f0*/  NOP ;  /* 0x0000000000007918 */ /* 0x000fc00000000000 */
        /* <DEDUP_REMOVED lines=8> */
.L_x_1:


//--------------------- .nv.shared._Z11partialHistPciPi --------------------------
	.section	.nv.shared._Z11partialHistPciPi,"aw",@nobits
	.sectionflags	@""
	.align	4
.nv.shared._Z11partialHistPciPi:
	.zero		1064


//--------------------- .nv.shared.reserved.0     --------------------------
	.section	.nv.shared.reserved.0,"aw",@nobits
	.weak		__nv_reservedSMEM_offset_0_alias
	.size		__nv_reservedSMEM_offset_0_alias, 0, 64
	.other		__nv_reservedSMEM_offset_0_alias,@"STO_CUDA_RESERVED_SHARED STV_DEFAULT"
__nv_reservedSMEM_offset_0_alias:
	.zero		0
	.zero		64


//--------------------- .nv.constant0._Z11partialHistPciPi --------------------------
	.section	.nv.constant0._Z11partialHistPciPi,"a",@progbits
	.sectionflags	@""
	.align	4
.nv.constant0._Z11partialHistPciPi:
	.zero		920


//--------------------- SYMBOLS --------------------------

	.type		.nv.reservedSmem.offset0,@object
	.size		.nv.reservedSmem.offset0,0x4
	.type		.nv.reservedSmem.cap,@object
	.size		.nv.reservedSmem.cap,0x4
